//
// Generated by NVIDIA NVVM Compiler
//
// Compiler Build ID: CL-36424714
// Cuda compilation tools, release 13.0, V13.0.88
// Based on NVVM 20.0.0
//

.version 9.0
.target sm_100
.address_size 64

	// .globl	_Z6Conv2dPdPiS_S0_S_S0_

.visible .entry _Z6Conv2dPdPiS_S0_S_S0_(
	.param .u64 .ptr .align 1 _Z6Conv2dPdPiS_S0_S_S0__param_0,
	.param .u64 .ptr .align 1 _Z6Conv2dPdPiS_S0_S_S0__param_1,
	.param .u64 .ptr .align 1 _Z6Conv2dPdPiS_S0_S_S0__param_2,
	.param .u64 .ptr .align 1 _Z6Conv2dPdPiS_S0_S_S0__param_3,
	.param .u64 .ptr .align 1 _Z6Conv2dPdPiS_S0_S_S0__param_4,
	.param .u64 .ptr .align 1 _Z6Conv2dPdPiS_S0_S_S0__param_5
)
{
	.reg .pred 	%p<47>;
	.reg .b32 	%r<91>;
	.reg .b64 	%rd<29>;
	.reg .b64 	%fd<60>;

	ld.param.u64 	%rd10, [_Z6Conv2dPdPiS_S0_S_S0__param_0];
	ld.param.u64 	%rd11, [_Z6Conv2dPdPiS_S0_S_S0__param_2];
	ld.param.u64 	%rd12, [_Z6Conv2dPdPiS_S0_S_S0__param_3];
	ld.param.u64 	%rd13, [_Z6Conv2dPdPiS_S0_S_S0__param_5];
	cvta.to.global.u64 	%rd1, %rd10;
	cvta.to.global.u64 	%rd2, %rd11;
	cvta.to.global.u64 	%rd3, %rd12;
	cvta.to.global.u64 	%rd14, %rd13;
	mov.u32 	%r35, %ctaid.x;
	mov.u32 	%r36, %ntid.x;
	mov.u32 	%r37, %tid.x;
	mad.lo.s32 	%r1, %r35, %r36, %r37;
	ld.global.u32 	%r2, [%rd14+4];
	ld.global.u32 	%r3, [%rd14+8];
	ld.global.u32 	%r4, [%rd3+4];
	setp.lt.s32 	%p1, %r4, 1;
	mov.f64 	%fd48, 0d0000000000000000;
	@%p1 bra 	$L__BB0_5;
	ld.global.u32 	%r5, [%rd3+8];
	setp.lt.s32 	%p2, %r5, 1;
	@%p2 bra 	$L__BB0_5;
	mul.lo.s32 	%r39, %r3, %r2;
	div.s32 	%r40, %r1, %r39;
	ld.global.u32 	%r6, [%rd3+12];
	mul.lo.s32 	%r41, %r2, %r40;
	mul.lo.s32 	%r42, %r41, %r3;
	sub.s32 	%r7, %r1, %r42;
	mul.lo.s32 	%r8, %r4, %r40;
	mov.f64 	%fd48, 0d0000000000000000;
	mov.b32 	%r86, 0;
$L__BB0_3:
	setp.gt.s32 	%p3, %r6, 0;
	@%p3 bra 	$L__BB0_6;
$L__BB0_4:
	add.s32 	%r86, %r86, 1;
	setp.eq.s32 	%p46, %r86, %r4;
	@%p46 bra 	$L__BB0_5;
	bra.uni 	$L__BB0_3;
$L__BB0_5:
	ld.param.u64 	%rd28, [_Z6Conv2dPdPiS_S0_S_S0__param_4];
	cvta.to.global.u64 	%rd24, %rd28;
	mul.wide.s32 	%rd25, %r1, 8;
	add.s64 	%rd26, %rd24, %rd25;
	st.global.f64 	[%rd26], %fd48;
	ret;
$L__BB0_6:
	ld.param.u64 	%rd27, [_Z6Conv2dPdPiS_S0_S_S0__param_1];
	max.s32 	%r11, %r5, 1;
	cvta.to.global.u64 	%rd15, %rd27;
	ld.global.u32 	%r12, [%rd15+4];
	ld.global.u32 	%r13, [%rd15+8];
	div.s32 	%r44, %r7, %r3;
	mul.lo.s32 	%r45, %r44, %r3;
	sub.s32 	%r14, %r7, %r45;
	add.s32 	%r15, %r44, -1;
	add.s32 	%r16, %r14, -1;
	add.s32 	%r46, %r8, %r86;
	mul.lo.s32 	%r47, %r6, %r5;
	mul.lo.s32 	%r17, %r47, %r46;
	mul.lo.s32 	%r18, %r12, %r86;
	mov.b32 	%r87, 0;
$L__BB0_7:
	add.s32 	%r20, %r87, %r15;
	not.b32 	%r21, %r87;
	max.s32 	%r22, %r6, 1;
	setp.lt.s32 	%p4, %r6, 4;
	mov.b32 	%r89, 0;
	@%p4 bra 	$L__BB0_18;
	and.b32  	%r89, %r22, 2147483644;
	add.s32 	%r50, %r5, %r21;
	mul.lo.s32 	%r27, %r50, %r6;
	add.s32 	%r51, %r18, %r20;
	mul.lo.s32 	%r28, %r51, %r13;
	mov.b32 	%r88, 0;
$L__BB0_9:
	.pragma "nounroll";
	setp.ge.s32 	%p5, %r20, %r12;
	add.s32 	%r24, %r88, %r16;
	or.b32  	%r52, %r24, %r20;
	setp.lt.s32 	%p6, %r52, 0;
	setp.ge.s32 	%p7, %r24, %r13;
	or.pred  	%p8, %p7, %p5;
	not.b32 	%r53, %r88;
	add.s32 	%r54, %r6, %r53;
	add.s32 	%r55, %r54, %r27;
	add.s32 	%r56, %r55, %r17;
	mul.wide.s32 	%rd16, %r56, 8;
	add.s64 	%rd4, %rd2, %rd16;
	add.s32 	%r57, %r28, %r24;
	mul.wide.s32 	%rd17, %r57, 8;
	add.s64 	%rd5, %rd1, %rd17;
	or.pred  	%p9, %p8, %p6;
	@%p9 bra 	$L__BB0_11;
	ld.global.f64 	%fd28, [%rd4];
	ld.global.f64 	%fd29, [%rd5];
	fma.rn.f64 	%fd48, %fd28, %fd29, %fd48;
$L__BB0_11:
	add.s32 	%r58, %r88, %r14;
	or.b32  	%r59, %r58, %r20;
	setp.lt.s32 	%p11, %r59, 0;
	setp.ge.s32 	%p12, %r58, %r13;
	or.pred  	%p13, %p12, %p5;
	or.pred  	%p14, %p13, %p11;
	@%p14 bra 	$L__BB0_13;
	ld.global.f64 	%fd30, [%rd4+-8];
	ld.global.f64 	%fd31, [%rd5+8];
	fma.rn.f64 	%fd48, %fd30, %fd31, %fd48;
$L__BB0_13:
	add.s32 	%r60, %r24, 2;
	or.b32  	%r61, %r60, %r20;
	setp.lt.s32 	%p16, %r61, 0;
	setp.ge.s32 	%p17, %r60, %r13;
	or.pred  	%p18, %p17, %p5;
	or.pred  	%p19, %p18, %p16;
	@%p19 bra 	$L__BB0_15;
	ld.global.f64 	%fd32, [%rd4+-16];
	ld.global.f64 	%fd33, [%rd5+16];
	fma.rn.f64 	%fd48, %fd32, %fd33, %fd48;
$L__BB0_15:
	add.s32 	%r62, %r24, 3;
	or.b32  	%r63, %r62, %r20;
	setp.lt.s32 	%p21, %r63, 0;
	setp.ge.s32 	%p22, %r62, %r13;
	or.pred  	%p23, %p22, %p5;
	or.pred  	%p24, %p23, %p21;
	@%p24 bra 	$L__BB0_17;
	ld.global.f64 	%fd34, [%rd4+-24];
	ld.global.f64 	%fd35, [%rd5+24];
	fma.rn.f64 	%fd48, %fd34, %fd35, %fd48;
$L__BB0_17:
	add.s32 	%r88, %r88, 4;
	setp.eq.s32 	%p25, %r88, %r89;
	@%p25 bra 	$L__BB0_18;
	bra.uni 	$L__BB0_9;
$L__BB0_18:
	and.b32  	%r30, %r22, 3;
	setp.eq.s32 	%p26, %r30, 0;
	@%p26 bra 	$L__BB0_28;
	setp.eq.s32 	%p27, %r30, 1;
	@%p27 bra 	$L__BB0_25;
	setp.ge.s32 	%p28, %r20, %r12;
	add.s32 	%r64, %r89, %r16;
	or.b32  	%r65, %r64, %r20;
	setp.lt.s32 	%p29, %r65, 0;
	setp.ge.s32 	%p30, %r64, %r13;
	or.pred  	%p31, %p30, %p28;
	not.b32 	%r66, %r87;
	add.s32 	%r67, %r5, %r66;
	not.b32 	%r68, %r89;
	add.s32 	%r69, %r6, %r68;
	mad.lo.s32 	%r70, %r67, %r6, %r69;
	add.s32 	%r71, %r70, %r17;
	mul.wide.s32 	%rd18, %r71, 8;
	add.s64 	%rd6, %rd2, %rd18;
	add.s32 	%r72, %r18, %r20;
	mad.lo.s32 	%r73, %r72, %r13, %r64;
	mul.wide.s32 	%rd19, %r73, 8;
	add.s64 	%rd7, %rd1, %rd19;
	or.pred  	%p32, %p31, %p29;
	@%p32 bra 	$L__BB0_22;
	ld.global.f64 	%fd37, [%rd6];
	ld.global.f64 	%fd38, [%rd7];
	fma.rn.f64 	%fd48, %fd37, %fd38, %fd48;
$L__BB0_22:
	add.s32 	%r74, %r89, %r14;
	or.b32  	%r75, %r74, %r20;
	setp.lt.s32 	%p34, %r75, 0;
	setp.ge.s32 	%p35, %r74, %r13;
	or.pred  	%p36, %p35, %p28;
	or.pred  	%p37, %p36, %p34;
	@%p37 bra 	$L__BB0_24;
	ld.global.f64 	%fd39, [%rd6+-8];
	ld.global.f64 	%fd40, [%rd7+8];
	fma.rn.f64 	%fd48, %fd39, %fd40, %fd48;
$L__BB0_24:
	add.s32 	%r89, %r89, 2;
$L__BB0_25:
	and.b32  	%r76, %r22, 1;
	setp.eq.b32 	%p38, %r76, 1;
	not.pred 	%p39, %p38;
	@%p39 bra 	$L__BB0_28;
	setp.ge.s32 	%p40, %r20, %r12;
	add.s32 	%r33, %r89, %r16;
	or.b32  	%r77, %r33, %r20;
	setp.lt.s32 	%p41, %r77, 0;
	setp.ge.s32 	%p42, %r33, %r13;
	or.pred  	%p43, %p42, %p40;
	or.pred  	%p44, %p43, %p41;
	@%p44 bra 	$L__BB0_28;
	not.b32 	%r78, %r87;
	add.s32 	%r79, %r5, %r78;
	not.b32 	%r80, %r89;
	add.s32 	%r81, %r6, %r80;
	mad.lo.s32 	%r82, %r79, %r6, %r81;
	add.s32 	%r83, %r82, %r17;
	mul.wide.s32 	%rd20, %r83, 8;
	add.s64 	%rd21, %rd2, %rd20;
	ld.global.f64 	%fd41, [%rd21];
	add.s32 	%r84, %r18, %r20;
	mad.lo.s32 	%r85, %r84, %r13, %r33;
	mul.wide.s32 	%rd22, %r85, 8;
	add.s64 	%rd23, %rd1, %rd22;
	ld.global.f64 	%fd42, [%rd23];
	fma.rn.f64 	%fd48, %fd41, %fd42, %fd48;
$L__BB0_28:
	add.s32 	%r87, %r87, 1;
	setp.eq.s32 	%p45, %r87, %r11;
	@%p45 bra 	$L__BB0_4;
	bra.uni 	$L__BB0_7;

}


// ===== COMPILED SASS (sm_100) =====

	.target	sm_100

	.elftype	@"ET_EXEC"


//--------------------- .note.nv.tkinfo           --------------------------
	.section	.note.nv.tkinfo,"",@"SHT_NOTE"
	.sectionflags	@"SHF_NOTE_NV_TKINFO"
	.tkinfo
        /*0018*/ 	.word	0x00000002
        /*0030*/ 	.string	""
        /*0030*/ 	.string	"ptxas"
        /*0030*/ 	.string	"Cuda compilation tools, release 13.0, V13.0.88"
        /*0030*/ 	.string	"Build cuda_13.0.r13.0/compiler.36424714_0"
        /*0030*/ 	.string	"-arch sm_100 -m 64 "



//--------------------- .note.nv.cuinfo           --------------------------
	.section	.note.nv.cuinfo,"",@"SHT_NOTE"
	.sectionflags	@"SHF_NOTE_NV_CUINFO"
        /*0018*/ 	.short	0x0002
        /*001a*/ 	.short	0x0064
        /*001c*/ 	.short	0x0082
	.zero		2


//--------------------- .nv.info                  --------------------------
	.section	.nv.info,"",@"SHT_CUDA_INFO"
	.align	4


	//----- nvinfo : EIATTR_REGCOUNT
	.align		4
        /*0000*/ 	.byte	0x04, 0x2f
        /*0002*/ 	.short	(.L_1 - .L_0)
	.align		4
.L_0:
        /*0004*/ 	.word	index@(_Z6Conv2dPdPiS_S0_S_S0_)
        /*0008*/ 	.word	0x00000020


	//----- nvinfo : EIATTR_FRAME_SIZE
	.align		4
.L_1:
        /*000c*/ 	.byte	0x04, 0x11
        /*000e*/ 	.short	(.L_3 - .L_2)
	.align		4
.L_2:
        /*0010*/ 	.word	index@(_Z6Conv2dPdPiS_S0_S_S0_)
        /*0014*/ 	.word	0x00000000


	//----- nvinfo : EIATTR_MIN_STACK_SIZE
	.align		4
.L_3:
        /*0018*/ 	.byte	0x04, 0x12
        /*001a*/ 	.short	(.L_5 - .L_4)
	.align		4
.L_4:
        /*001c*/ 	.word	index@(_Z6Conv2dPdPiS_S0_S_S0_)
        /*0020*/ 	.word	0x00000000
.L_5:


//--------------------- .nv.compat                --------------------------
	.section	.nv.compat,"",@"SHT_CUDA_COMPAT_INFO"
	.align	4
        /*0000*/ 	.byte	0x02, 0x09, 0x00, 0x00, 0x02, 0x02, 0x01, 0x00, 0x02, 0x05, 0x05, 0x00, 0x03, 0x07, 0x01, 0x01
        /*0010*/ 	.byte	0x02, 0x03, 0x00, 0x00, 0x02, 0x06, 0x01, 0x00, 0x04, 0x0b, 0x08, 0x00, 0x01, 0x00, 0x00, 0x00
        /*0020*/ 	.byte	0x00, 0x00, 0x00, 0x00


//--------------------- .nv.info._Z6Conv2dPdPiS_S0_S_S0_ --------------------------
	.section	.nv.info._Z6Conv2dPdPiS_S0_S_S0_,"",@"SHT_CUDA_INFO"
	.sectionflags	@""
	.align	4


	//----- nvinfo : EIATTR_CUDA_API_VERSION
	.align		4
        /*0000*/ 	.byte	0x04, 0x37
        /*0002*/ 	.short	(.L_7 - .L_6)
.L_6:
        /*0004*/ 	.word	0x00000082


	//----- nvinfo : EIATTR_KPARAM_INFO
	.align		4
.L_7:
        /*0008*/ 	.byte	0x04, 0x17
        /*000a*/ 	.short	(.L_9 - .L_8)
.L_8:
        /*000c*/ 	.word	0x00000000
        /*0010*/ 	.short	0x0005
        /*0012*/ 	.short	0x0028
        /*0014*/ 	.byte	0x00, 0xf5, 0x21, 0x00


	//----- nvinfo : EIATTR_KPARAM_INFO
	.align		4
.L_9:
        /*0018*/ 	.byte	0x04, 0x17
        /*001a*/ 	.short	(.L_11 - .L_10)
.L_10:
        /*001c*/ 	.word	0x00000000
        /*0020*/ 	.short	0x0004
        /*0022*/ 	.short	0x0020
        /*0024*/ 	.byte	0x00, 0xf5, 0x21, 0x00


	//----- nvinfo : EIATTR_KPARAM_INFO
	.align		4
.L_11:
        /*0028*/ 	.byte	0x04, 0x17
        /*002a*/ 	.short	(.L_13 - .L_12)
.L_12:
        /*002c*/ 	.word	0x00000000
        /*0030*/ 	.short	0x0003
        /*0032*/ 	.short	0x0018
        /*0034*/ 	.byte	0x00, 0xf5, 0x21, 0x00


	//----- nvinfo : EIATTR_KPARAM_INFO
	.align		4
.L_13:
        /*0038*/ 	.byte	0x04, 0x17
        /*003a*/ 	.short	(.L_15 - .L_14)
.L_14:
        /*003c*/ 	.word	0x00000000
        /*0040*/ 	.short	0x0002
        /*0042*/ 	.short	0x0010
        /*0044*/ 	.byte	0x00, 0xf5, 0x21, 0x00


	//----- nvinfo : EIATTR_KPARAM_INFO
	.align		4
.L_15:
        /*0048*/ 	.byte	0x04, 0x17
        /*004a*/ 	.short	(.L_17 - .L_16)
.L_16:
        /*004c*/ 	.word	0x00000000
        /*0050*/ 	.short	0x0001
        /*0052*/ 	.short	0x0008
        /*0054*/ 	.byte	0x00, 0xf5, 0x21, 0x00


	//----- nvinfo : EIATTR_KPARAM_INFO
	.align		4
.L_17:
        /*0058*/ 	.byte	0x04, 0x17
        /*005a*/ 	.short	(.L_19 - .L_18)
.L_18:
        /*005c*/ 	.word	0x00000000
        /*0060*/ 	.short	0x0000
        /*0062*/ 	.short	0x0000
        /*0064*/ 	.byte	0x00, 0xf5, 0x21, 0x00


	//----- nvinfo : EIATTR_SPARSE_MMA_MASK
	.align		4
.L_19:
        /*0068*/ 	.byte	0x03, 0x50
        /*006a*/ 	.short	0x0000


	//----- nvinfo : EIATTR_MAXREG_COUNT
	.align		4
        /*006c*/ 	.byte	0x03, 0x1b
        /*006e*/ 	.short	0x00ff


	//----- nvinfo : EIATTR_MERCURY_ISA_VERSION
	.align		4
        /*0070*/ 	.byte	0x03, 0x5f
        /*0072*/ 	.short	0x0101


	//----- nvinfo : EIATTR_VRC_CTA_INIT_COUNT
	.align		4
        /*0074*/ 	.byte	0x02, 0x4a
	.zero		1
	.zero		1


	//----- nvinfo : EIATTR_EXIT_INSTR_OFFSETS
	.align		4
        /*0078*/ 	.byte	0x04, 0x1c
        /*007a*/ 	.short	(.L_21 - .L_20)


	//   ....[0]....
.L_20:
        /*007c*/ 	.word	0x00000d80


	//----- nvinfo : EIATTR_CRS_STACK_SIZE
	.align		4
.L_21:
        /*0080*/ 	.byte	0x04, 0x1e
        /*0082*/ 	.short	(.L_23 - .L_22)
.L_22:
        /*0084*/ 	.word	0x00000000


	//----- nvinfo : EIATTR_CBANK_PARAM_SIZE
	.align		4
.L_23:
        /*0088*/ 	.byte	0x03, 0x19
        /*008a*/ 	.short	0x0030


	//----- nvinfo : EIATTR_PARAM_CBANK
	.align		4
        /*008c*/ 	.byte	0x04, 0x0a
        /*008e*/ 	.short	(.L_25 - .L_24)
	.align		4
.L_24:
        /*0090*/ 	.word	index@(.nv.constant0._Z6Conv2dPdPiS_S0_S_S0_)
        /*0094*/ 	.short	0x0380
        /*0096*/ 	.short	0x0030


	//----- nvinfo : EIATTR_SW_WAR
	.align		4
.L_25:
        /*0098*/ 	.byte	0x04, 0x36
        /*009a*/ 	.short	(.L_27 - .L_26)
.L_26:
        /*009c*/ 	.word	0x00000008
.L_27:


//--------------------- .nv.callgraph             --------------------------
	.section	.nv.callgraph,"",@"SHT_CUDA_CALLGRAPH"
	.align	4
	.sectionentsize	8
	.align		4
        /*0000*/ 	.word	0x00000000
	.align		4
        /*0004*/ 	.word	0xffffffff
	.align		4
        /*0008*/ 	.word	0x00000000
	.align		4
        /*000c*/ 	.word	0xfffffffe
	.align		4
        /*0010*/ 	.word	0x00000000
	.align		4
        /*0014*/ 	.word	0xfffffffd
	.align		4
        /*0018*/ 	.word	0x00000000
	.align		4
        /*001c*/ 	.word	0xfffffffc


//--------------------- .text._Z6Conv2dPdPiS_S0_S_S0_ --------------------------
	.section	.text._Z6Conv2dPdPiS_S0_S_S0_,"ax",@progbits
	.align	128
        .global         _Z6Conv2dPdPiS_S0_S_S0_
        .type           _Z6Conv2dPdPiS_S0_S_S0_,@function
        .size           _Z6Conv2dPdPiS_S0_S_S0_,(.L_x_10 - _Z6Conv2dPdPiS_S0_S_S0_)
        .other          _Z6Conv2dPdPiS_S0_S_S0_,@"STO_CUDA_ENTRY STV_DEFAULT"
_Z6Conv2dPdPiS_S0_S_S0_:
.text._Z6Conv2dPdPiS_S0_S_S0_:
[----:B------:R-:W-:Y:S08]  /*0000*/  LDC R1, c[0x0][0x37c] ;  /* 0x0000df00ff017b82 */ /* 0x000ff00000000800 */
[----:B------:R-:W0:Y:S01]  /*0010*/  LDC.64 R12, c[0x0][0x398] ;  /* 0x0000e600ff0c7b82 */ /* 0x000e220000000a00 */
[----:B------:R-:W0:Y:S02]  /*0020*/  LDCU.64 UR8, c[0x0][0x358] ;  /* 0x00006b00ff0877ac */ /* 0x000e240008000a00 */
[----:B0-----:R-:W2:Y:S05]  /*0030*/  LDG.E R0, desc[UR8][R12.64+0x4] ;  /* 0x000004080c007981 */ /* 0x001eaa000c1e1900 */
[----:B------:R-:W0:Y:S01]  /*0040*/  S2UR UR4, SR_CTAID.X ;  /* 0x00000000000479c3 */ /* 0x000e220000002500 */
[----:B------:R-:W-:Y:S01]  /*0050*/  CS2R R10, SRZ ;  /* 0x00000000000a7805 */ /* 0x000fe2000001ff00 */
[----:B------:R-:W0:Y:S06]  /*0060*/  S2R R3, SR_TID.X ;  /* 0x0000000000037919 */ /* 0x000e2c0000002100 */
[----:B------:R-:W0:Y:S02]  /*0070*/  LDC R2, c[0x0][0x360] ;  /* 0x0000d800ff027b82 */ /* 0x000e240000000800 */
[----:B0-----:R-:W-:Y:S01]  /*0080*/  IMAD R2, R2, UR4, R3 ;  /* 0x0000000402027c24 */ /* 0x001fe2000f8e0203 */
[----:B--2---:R-:W-:-:S13]  /*0090*/  ISETP.GE.AND P0, PT, R0, 0x1, PT ;  /* 0x000000010000780c */ /* 0x004fda0003f06270 */
[----:B------:R-:W-:Y:S05]  /*00a0*/  @!P0 BRA `(.L_x_0) ;  /* 0x0000000c00288947 */ /* 0x000fea0003800000 */
[----:B------:R-:W2:Y:S02]  /*00b0*/  LDG.E R3, desc[UR8][R12.64+0x8] ;  /* 0x000008080c037981 */ /* 0x000ea4000c1e1900 */
[----:B--2---:R-:W-:-:S13]  /*00c0*/  ISETP.GE.AND P0, PT, R3, 0x1, PT ;  /* 0x000000010300780c */ /* 0x004fda0003f06270 */
[----:B------:R-:W-:Y:S05]  /*00d0*/  @!P0 BRA `(.L_x_0) ;  /* 0x0000000c001c8947 */ /* 0x000fea0003800000 */
[----:B------:R-:W0:Y:S01]  /*00e0*/  LDC.64 R8, c[0x0][0x3a8] ;  /* 0x0000ea00ff087b82 */ /* 0x000e220000000a00 */
[----:B------:R-:W5:Y:S04]  /*00f0*/  LDG.E R4, desc[UR8][R12.64+0xc] ;  /* 0x00000c080c047981 */ /* 0x000f68000c1e1900 */
[----:B0-----:R-:W2:Y:S04]  /*0100*/  LDG.E R6, desc[UR8][R8.64+0x4] ;  /* 0x0000040808067981 */ /* 0x001ea8000c1e1900 */
[----:B------:R0:W2:Y:S02]  /*0110*/  LDG.E R5, desc[UR8][R8.64+0x8] ;  /* 0x0000080808057981 */ /* 0x0000a4000c1e1900 */
[----:B0-----:R-:W-:Y:S01]  /*0120*/  IABS R8, R2 ;  /* 0x0000000200087213 */ /* 0x001fe20000000000 */
[----:B------:R-:W-:Y:S01]  /*0130*/  UMOV UR4, URZ ;  /* 0x000000ff00047c82 */ /* 0x000fe20008000000 */
[----:B--2---:R-:W-:-:S05]  /*0140*/  IMAD R7, R6, R5, RZ ;  /* 0x0000000506077224 */ /* 0x004fca00078e02ff */
[----:B------:R-:W-:-:S04]  /*0150*/  IABS R15, R7 ;  /* 0x00000007000f7213 */ /* 0x000fc80000000000 */
[----:B------:R-:W0:Y:S08]  /*0160*/  I2F.RP R14, R15 ;  /* 0x0000000f000e7306 */ /* 0x000e300000209400 */
[----:B0-----:R-:W0:Y:S02]  /*0170*/  MUFU.RCP R14, R14 ;  /* 0x0000000e000e7308 */ /* 0x001e240000001000 */
[----:B0-----:R-:W-:-:S06]  /*0180*/  VIADD R10, R14, 0xffffffe ;  /* 0x0ffffffe0e0a7836 */ /* 0x001fcc0000000000 */
[----:B------:R0:W1:Y:S01]  /*0190*/  F2I.FTZ.U32.TRUNC.NTZ R11, R10 ;  /* 0x0000000a000b7305 */ /* 0x000062000021f000 */
[----:B------:R-:W-:Y:S01]  /*01a0*/  IABS R12, R7 ;  /* 0x00000007000c7213 */ /* 0x000fe20000000000 */
[----:B0-----:R-:W-:Y:S02]  /*01b0*/  IMAD.MOV.U32 R10, RZ, RZ, RZ ;  /* 0x000000ffff0a7224 */ /* 0x001fe400078e00ff */
[----:B-1----:R-:W-:-:S04]  /*01c0*/  IMAD.MOV R16, RZ, RZ, -R11 ;  /* 0x000000ffff107224 */ /* 0x002fc800078e0a0b */
[----:B------:R-:W-:-:S04]  /*01d0*/  IMAD R9, R16, R15, RZ ;  /* 0x0000000f10097224 */ /* 0x000fc800078e02ff */
[----:B------:R-:W-:-:S04]  /*01e0*/  IMAD.HI.U32 R11, R11, R9, R10 ;  /* 0x000000090b0b7227 */ /* 0x000fc800078e000a */
[----:B------:R-:W-:Y:S02]  /*01f0*/  IMAD.MOV R9, RZ, RZ, -R12 ;  /* 0x000000ffff097224 */ /* 0x000fe400078e0a0c */
[----:B------:R-:W-:-:S04]  /*0200*/  IMAD.HI.U32 R11, R11, R8, RZ ;  /* 0x000000080b0b7227 */ /* 0x000fc800078e00ff */
[----:B------:R-:W-:-:S05]  /*0210*/  IMAD R8, R11, R9, R8 ;  /* 0x000000090b087224 */ /* 0x000fca00078e0208 */
[----:B------:R-:W-:-:S13]  /*0220*/  ISETP.GT.U32.AND P2, PT, R15, R8, PT ;  /* 0x000000080f00720c */ /* 0x000fda0003f44070 */
[----:B------:R-:W-:-:S04]  /*0230*/  @!P2 IADD3 R8, PT, PT, R8, -R15, RZ ;  /* 0x8000000f0808a210 */ /* 0x000fc80007ffe0ff */
[----:B------:R-:W-:Y:S02]  /*0240*/  ISETP.GE.U32.AND P0, PT, R8, R15, PT ;  /* 0x0000000f0800720c */ /* 0x000fe40003f06070 */
[----:B------:R-:W-:Y:S01]  /*0250*/  LOP3.LUT R8, R2, R7, RZ, 0x3c, !PT ;  /* 0x0000000702087212 */ /* 0x000fe200078e3cff */
[----:B------:R-:W-:Y:S01]  /*0260*/  @!P2 VIADD R11, R11, 0x1 ;  /* 0x000000010b0ba836 */ /* 0x000fe20000000000 */
[----:B------:R-:W-:Y:S02]  /*0270*/  ISETP.NE.AND P2, PT, R7, RZ, PT ;  /* 0x000000ff0700720c */ /* 0x000fe40003f45270 */
[----:B------:R-:W-:-:S07]  /*0280*/  ISETP.GE.AND P1, PT, R8, RZ, PT ;  /* 0x000000ff0800720c */ /* 0x000fce0003f26270 */
[----:B------:R-:W-:-:S04]  /*0290*/  @P0 VIADD R11, R11, 0x1 ;  /* 0x000000010b0b0836 */ /* 0x000fc80000000000 */
[----:B------:R-:W-:-:S04]  /*02a0*/  IMAD.MOV.U32 R9, RZ, RZ, R11 ;  /* 0x000000ffff097224 */ /* 0x000fc800078e000b */
[----:B------:R-:W-:Y:S01]  /*02b0*/  @!P1 IMAD.MOV R9, RZ, RZ, -R9 ;  /* 0x000000ffff099224 */ /* 0x000fe200078e0a09 */
[----:B------:R-:W-:-:S05]  /*02c0*/  @!P2 LOP3.LUT R9, RZ, R7, RZ, 0x33, !PT ;  /* 0x00000007ff09a212 */ /* 0x000fca00078e33ff */
[----:B------:R-:W-:-:S05]  /*02d0*/  IMAD R6, R6, R9, RZ ;  /* 0x0000000906067224 */ /* 0x000fca00078e02ff */
[----:B------:R-:W-:Y:S02]  /*02e0*/  IADD3 R8, PT, PT, -R6, RZ, RZ ;  /* 0x000000ff06087210 */ /* 0x000fe40007ffe1ff */
[----:B------:R-:W-:Y:S01]  /*02f0*/  CS2R R10, SRZ ;  /* 0x00000000000a7805 */ /* 0x000fe2000001ff00 */
[----:B------:R-:W-:Y:S02]  /*0300*/  IMAD R6, R0, R9, RZ ;  /* 0x0000000900067224 */ /* 0x000fe400078e02ff */
[----:B------:R-:W-:-:S07]  /*0310*/  IMAD R8, R5, R8, R2 ;  /* 0x0000000805087224 */ /* 0x000fce00078e0202 */
.L_x_8:
[----:B-----5:R-:W-:-:S13]  /*0320*/  ISETP.GT.AND P0, PT, R4, RZ, PT ;  /* 0x000000ff0400720c */ /* 0x020fda0003f04270 */
[----:B------:R-:W-:Y:S05]  /*0330*/  @!P0 BRA `(.L_x_1) ;  /* 0x0000000800788947 */ /* 0x000fea0003800000 */
[----:B------:R-:W-:Y:S01]  /*0340*/  IABS R17, R5 ;  /* 0x0000000500117213 */ /* 0x000fe20000000000 */
[----:B------:R-:W0:Y:S03]  /*0350*/  LDC.64 R14, c[0x0][0x388] ;  /* 0x0000e200ff0e7b82 */ /* 0x000e260000000a00 */
[----:B------:R-:W1:Y:S08]  /*0360*/  I2F.RP R16, R17 ;  /* 0x0000001100107306 */ /* 0x000e700000209400 */
[----:B-1----:R-:W1:Y:S01]  /*0370*/  MUFU.RCP R16, R16 ;  /* 0x0000001000107308 */ /* 0x002e620000001000 */
[----:B0-----:R-:W5:Y:S04]  /*0380*/  LDG.E R7, desc[UR8][R14.64+0x4] ;  /* 0x000004080e077981 */ /* 0x001f68000c1e1900 */
[----:B------:R0:W5:Y:S01]  /*0390*/  LDG.E R9, desc[UR8][R14.64+0x8] ;  /* 0x000008080e097981 */ /* 0x000162000c1e1900 */
[----:B------:R-:W-:Y:S01]  /*03a0*/  IADD3 R20, PT, PT, R6, UR4, RZ ;  /* 0x0000000406147c10 */ /* 0x000fe2000fffe0ff */
[----:B------:R-:W-:Y:S01]  /*03b0*/  UMOV UR5, URZ ;  /* 0x000000ff00057c82 */ /* 0x000fe20008000000 */
[----:B-1----:R-:W-:Y:S01]  /*03c0*/  VIADD R12, R16, 0xffffffe ;  /* 0x0ffffffe100c7836 */ /* 0x002fe20000000000 */
[----:B0-----:R-:W-:-:S03]  /*03d0*/  IABS R14, R8 ;  /* 0x00000008000e7213 */ /* 0x001fc60000000000 */
[----:B------:R0:W1:Y:S01]  /*03e0*/  F2I.FTZ.U32.TRUNC.NTZ R13, R12 ;  /* 0x0000000c000d7305 */ /* 0x000062000021f000 */
[----:B------:R-:W-:-:S05]  /*03f0*/  IABS R15, R5 ;  /* 0x00000005000f7213 */ /* 0x000fca0000000000 */
[----:B------:R-:W-:Y:S02]  /*0400*/  IMAD.MOV R15, RZ, RZ, -R15 ;  /* 0x000000ffff0f7224 */ /* 0x000fe400078e0a0f */
[----:B0-----:R-:W-:Y:S02]  /*0410*/  IMAD.MOV.U32 R12, RZ, RZ, RZ ;  /* 0x000000ffff0c7224 */ /* 0x001fe400078e00ff */
[----:B-1----:R-:W-:-:S04]  /*0420*/  IMAD.MOV R18, RZ, RZ, -R13 ;  /* 0x000000ffff127224 */ /* 0x002fc800078e0a0d */
[----:B------:R-:W-:-:S04]  /*0430*/  IMAD R19, R18, R17, RZ ;  /* 0x0000001112137224 */ /* 0x000fc800078e02ff */
[----:B------:R-:W-:-:S06]  /*0440*/  IMAD.HI.U32 R13, R13, R19, R12 ;  /* 0x000000130d0d7227 */ /* 0x000fcc00078e000c */
[----:B------:R-:W-:-:S04]  /*0450*/  IMAD.HI.U32 R13, R13, R14, RZ ;  /* 0x0000000e0d0d7227 */ /* 0x000fc800078e00ff */
[----:B------:R-:W-:Y:S02]  /*0460*/  IMAD R12, R13, R15, R14 ;  /* 0x0000000f0d0c7224 */ /* 0x000fe400078e020e */
[----:B------:R-:W-:-:S03]  /*0470*/  IMAD R15, R3, R4, RZ ;  /* 0x00000004030f7224 */ /* 0x000fc600078e02ff */
[----:B------:R-:W-:Y:S01]  /*0480*/  ISETP.GT.U32.AND P2, PT, R17, R12, PT ;  /* 0x0000000c1100720c */ /* 0x000fe20003f44070 */
[----:B------:R-:W-:-:S12]  /*0490*/  IMAD R20, R20, R15, RZ ;  /* 0x0000000f14147224 */ /* 0x000fd800078e02ff */
[-C--:B------:R-:W-:Y:S01]  /*04a0*/  @!P2 IADD3 R12, PT, PT, R12, -R17.reuse, RZ ;  /* 0x800000110c0ca210 */ /* 0x080fe20007ffe0ff */
[----:B------:R-:W-:Y:S01]  /*04b0*/  @!P2 VIADD R13, R13, 0x1 ;  /* 0x000000010d0da836 */ /* 0x000fe20000000000 */
[----:B------:R-:W-:Y:S02]  /*04c0*/  ISETP.NE.AND P2, PT, R5, RZ, PT ;  /* 0x000000ff0500720c */ /* 0x000fe40003f45270 */
[----:B------:R-:W-:Y:S02]  /*04d0*/  ISETP.GE.U32.AND P0, PT, R12, R17, PT ;  /* 0x000000110c00720c */ /* 0x000fe40003f06070 */
[----:B------:R-:W-:-:S04]  /*04e0*/  LOP3.LUT R12, R8, R5, RZ, 0x3c, !PT ;  /* 0x00000005080c7212 */ /* 0x000fc800078e3cff */
[----:B------:R-:W-:-:S07]  /*04f0*/  ISETP.GE.AND P1, PT, R12, RZ, PT ;  /* 0x000000ff0c00720c */ /* 0x000fce0003f26270 */
[----:B------:R-:W-:-:S06]  /*0500*/  @P0 VIADD R13, R13, 0x1 ;  /* 0x000000010d0d0836 */ /* 0x000fcc0000000000 */
[----:B------:R-:W-:Y:S01]  /*0510*/  @!P1 IMAD.MOV R13, RZ, RZ, -R13 ;  /* 0x000000ffff0d9224 */ /* 0x000fe200078e0a0d */
[----:B------:R-:W-:-:S05]  /*0520*/  @!P2 LOP3.LUT R13, RZ, R5, RZ, 0x33, !PT ;  /* 0x00000005ff0da212 */ /* 0x000fca00078e33ff */
[----:B------:R-:W-:Y:S02]  /*0530*/  IMAD.MOV R22, RZ, RZ, -R13 ;  /* 0x000000ffff167224 */ /* 0x000fe400078e0a0d */
[----:B------:R-:W-:Y:S02]  /*0540*/  VIADD R21, R13, 0xffffffff ;  /* 0xffffffff0d157836 */ /* 0x000fe40000000000 */
[----:B------:R-:W-:-:S07]  /*0550*/  IMAD R22, R5, R22, R8 ;  /* 0x0000001605167224 */ /* 0x000fce00078e0208 */
.L_x_7:
[C---:B------:R-:W-:Y:S01]  /*0560*/  ISETP.GE.AND P0, PT, R4.reuse, 0x4, PT ;  /* 0x000000040400780c */ /* 0x040fe20003f06270 */
[----:B------:R-:W-:Y:S02]  /*0570*/  HFMA2 R23, -RZ, RZ, 0, 0 ;  /* 0x00000000ff177431 */ /* 0x000fe400000001ff */
[----:B------:R-:W-:Y:S01]  /*0580*/  VIADD R24, R21, UR5 ;  /* 0x0000000515187c36 */ /* 0x000fe20008000000 */
[----:B------:R-:W-:-:S09]  /*0590*/  VIMNMX R12, PT, PT, R4, 0x1, !PT ;  /* 0x00000001040c7848 */ /* 0x000fd20007fe0100 */
[----:B------:R-:W-:Y:S05]  /*05a0*/  @!P0 BRA `(.L_x_2) ;  /* 0x0000000000c88947 */ /* 0x000fea0003800000 */
[----:B------:R-:W-:Y:S01]  /*05b0*/  ULOP3.LUT UR6, URZ, UR5, URZ, 0x33, !UPT ;  /* 0x00000005ff067292 */ /* 0x000fe2000f8e33ff */
[----:B-----5:R-:W-:Y:S01]  /*05c0*/  IMAD R13, R7, UR4, RZ ;  /* 0x00000004070d7c24 */ /* 0x020fe2000f8e02ff */
[----:B------:R-:W-:Y:S02]  /*05d0*/  ISETP.GE.AND P2, PT, R24, R7, PT ;  /* 0x000000071800720c */ /* 0x000fe40003f46270 */
[----:B------:R-:W-:Y:S01]  /*05e0*/  LOP3.LUT R23, R12, 0x7ffffffc, RZ, 0xc0, !PT ;  /* 0x7ffffffc0c177812 */ /* 0x000fe200078ec0ff */
[----:B------:R-:W-:Y:S02]  /*05f0*/  IMAD.IADD R24, R13, 0x1, R24 ;  /* 0x000000010d187824 */ /* 0x000fe400078e0218 */
[----:B------:R-:W-:Y:S01]  /*0600*/  VIADD R25, R3, UR6 ;  /* 0x0000000603197c36 */ /* 0x000fe20008000000 */
[----:B------:R-:W-:Y:S01]  /*0610*/  UMOV UR6, URZ ;  /* 0x000000ff00067c82 */ /* 0x000fe20008000000 */
[----:B------:R-:W-:Y:S02]  /*0620*/  IMAD R24, R9, R24, RZ ;  /* 0x0000001809187224 */ /* 0x000fe400078e02ff */
[----:B------:R-:W-:-:S07]  /*0630*/  IMAD R25, R4, R25, RZ ;  /* 0x0000001904197224 */ /* 0x000fce00078e02ff */
.L_x_3:
[----:B------:R-:W0:Y:S01]  /*0640*/  LDC.64 R12, c[0x0][0x390] ;  /* 0x0000e400ff0c7b82 */ /* 0x000e220000000a00 */
[----:B------:R-:W-:Y:S01]  /*0650*/  VIADD R26, R22, 0xffffffff ;  /* 0xffffffff161a7836 */ /* 0x000fe20000000000 */
[----:B------:R-:W-:Y:S01]  /*0660*/  ULOP3.LUT UR7, URZ, UR6, URZ, 0x33, !UPT ;  /* 0x00000006ff077292 */ /* 0x000fe2000f8e33ff */
[----:B------:R-:W-:-:S03]  /*0670*/  VIADD R27, R21, UR5 ;  /* 0x00000005151b7c36 */ /* 0x000fc60008000000 */
[----:B------:R-:W-:Y:S02]  /*0680*/  IADD3 R26, PT, PT, R26, UR6, RZ ;  /* 0x000000061a1a7c10 */ /* 0x000fe4000fffe0ff */
[----:B------:R-:W1:Y:S01]  /*0690*/  LDC.64 R14, c[0x0][0x380] ;  /* 0x0000e000ff0e7b82 */ /* 0x000e620000000a00 */
[----:B------:R-:W-:Y:S02]  /*06a0*/  IADD3 R17, PT, PT, R25, UR7, R4 ;  /* 0x0000000719117c10 */ /* 0x000fe4000fffe004 */
[----:B------:R-:W-:Y:S01]  /*06b0*/  ISETP.GE.OR P0, PT, R26, R9, P2 ;  /* 0x000000091a00720c */ /* 0x000fe20001706670 */
[----:B------:R-:W-:Y:S01]  /*06c0*/  IMAD.IADD R19, R24, 0x1, R26 ;  /* 0x0000000118137824 */ /* 0x000fe200078e021a */
[----:B------:R-:W-:Y:S01]  /*06d0*/  LOP3.LUT R16, R26, R27, RZ, 0xfc, !PT ;  /* 0x0000001b1a107212 */ /* 0x000fe200078efcff */
[----:B------:R-:W-:-:S03]  /*06e0*/  IMAD.IADD R17, R20, 0x1, R17 ;  /* 0x0000000114117824 */ /* 0x000fc600078e0211 */
[----:B------:R-:W-:Y:S01]  /*06f0*/  ISETP.LT.OR P0, PT, R16, RZ, P0 ;  /* 0x000000ff1000720c */ /* 0x000fe20000701670 */
[----:B0-----:R-:W-:-:S04]  /*0700*/  IMAD.WIDE R12, R17, 0x8, R12 ;  /* 0x00000008110c7825 */ /* 0x001fc800078e020c */
[----:B-1----:R-:W-:-:S08]  /*0710*/  IMAD.WIDE R14, R19, 0x8, R14 ;  /* 0x00000008130e7825 */ /* 0x002fd000078e020e */
[----:B------:R-:W2:Y:S04]  /*0720*/  @!P0 LDG.E.64 R18, desc[UR8][R12.64] ;  /* 0x000000080c128981 */ /* 0x000ea8000c1e1b00 */
[----:B------:R-:W2:Y:S02]  /*0730*/  @!P0 LDG.E.64 R16, desc[UR8][R14.64] ;  /* 0x000000080e108981 */ /* 0x000ea4000c1e1b00 */
[----:B--2---:R-:W-:Y:S01]  /*0740*/  @!P0 DFMA R10, R18, R16, R10 ;  /* 0x00000010120a822b */ /* 0x004fe2000000000a */
[----:B------:R-:W-:-:S04]  /*0750*/  IADD3 R16, PT, PT, R22, UR6, RZ ;  /* 0x0000000616107c10 */ /* 0x000fc8000fffe0ff */
[C---:B------:R-:W-:Y:S02]  /*0760*/  ISETP.GE.OR P0, PT, R16.reuse, R9, P2 ;  /* 0x000000091000720c */ /* 0x040fe40001706670 */
[----:B------:R-:W-:-:S04]  /*0770*/  LOP3.LUT R16, R16, R27, RZ, 0xfc, !PT ;  /* 0x0000001b10107212 */ /* 0x000fc800078efcff */
[----:B------:R-:W-:-:S13]  /*0780*/  ISETP.LT.OR P0, PT, R16, RZ, P0 ;  /* 0x000000ff1000720c */ /* 0x000fda0000701670 */
[----:B------:R-:W2:Y:S04]  /*0790*/  @!P0 LDG.E.64 R16, desc[UR8][R12.64+-0x8] ;  /* 0xfffff8080c108981 */ /* 0x000ea8000c1e1b00 */
[----:B------:R-:W2:Y:S02]  /*07a0*/  @!P0 LDG.E.64 R18, desc[UR8][R14.64+0x8] ;  /* 0x000008080e128981 */ /* 0x000ea4000c1e1b00 */
[----:B--2---:R-:W-:Y:S01]  /*07b0*/  @!P0 DFMA R10, R16, R18, R10 ;  /* 0x00000012100a822b */ /* 0x004fe2000000000a */
[C---:B------:R-:W-:Y:S02]  /*07c0*/  VIADD R16, R26.reuse, 0x2 ;  /* 0x000000021a107836 */ /* 0x040fe40000000000 */
[----:B------:R-:W-:-:S03]  /*07d0*/  VIADD R26, R26, 0x3 ;  /* 0x000000031a1a7836 */ /* 0x000fc60000000000 */
[C---:B------:R-:W-:Y:S02]  /*07e0*/  ISETP.GE.OR P0, PT, R16.reuse, R9, P2 ;  /* 0x000000091000720c */ /* 0x040fe40001706670 */
[-C--:B------:R-:W-:Y:S02]  /*07f0*/  LOP3.LUT R16, R16, R27.reuse, RZ, 0xfc, !PT ;  /* 0x0000001b10107212 */ /* 0x080fe400078efcff */
[----:B------:R-:W-:Y:S02]  /*0800*/  LOP3.LUT R27, R26, R27, RZ, 0xfc, !PT ;  /* 0x0000001b1a1b7212 */ /* 0x000fe400078efcff */
[----:B------:R-:W-:Y:S02]  /*0810*/  ISETP.LT.OR P0, PT, R16, RZ, P0 ;  /* 0x000000ff1000720c */ /* 0x000fe40000701670 */
[----:B------:R-:W-:-:S04]  /*0820*/  ISETP.GE.OR P1, PT, R26, R9, P2 ;  /* 0x000000091a00720c */ /* 0x000fc80001726670 */
[----:B------:R-:W-:-:S07]  /*0830*/  ISETP.LT.OR P1, PT, R27, RZ, P1 ;  /* 0x000000ff1b00720c */ /* 0x000fce0000f21670 */
[----:B------:R-:W2:Y:S04]  /*0840*/  @!P0 LDG.E.64 R18, desc[UR8][R12.64+-0x10] ;  /* 0xfffff0080c128981 */ /* 0x000ea8000c1e1b00 */
[----:B------:R-:W2:Y:S04]  /*0850*/  @!P0 LDG.E.64 R16, desc[UR8][R14.64+0x10] ;  /* 0x000010080e108981 */ /* 0x000ea8000c1e1b00 */
[----:B------:R-:W3:Y:S04]  /*0860*/  @!P1 LDG.E.64 R26, desc[UR8][R12.64+-0x18] ;  /* 0xffffe8080c1a9981 */ /* 0x000ee8000c1e1b00 */
[----:B------:R-:W3:Y:S01]  /*0870*/  @!P1 LDG.E.64 R28, desc[UR8][R14.64+0x18] ;  /* 0x000018080e1c9981 */ /* 0x000ee2000c1e1b00 */
[----:B------:R-:W-:Y:S01]  /*0880*/  UIADD3 UR6, UPT, UPT, UR6, 0x4, URZ ;  /* 0x0000000406067890 */ /* 0x000fe2000fffe0ff */
[----:B--2---:R-:W-:-:S05]  /*0890*/  @!P0 DFMA R10, R18, R16, R10 ;  /* 0x00000010120a822b */ /* 0x004fca000000000a */
[----:B------:R-:W-:-:S03]  /*08a0*/  ISETP.NE.AND P0, PT, R23, UR6, PT ;  /* 0x0000000617007c0c */ /* 0x000fc6000bf05270 */
[----:B---3--:R-:W-:-:S10]  /*08b0*/  @!P1 DFMA R10, R26, R28, R10 ;  /* 0x0000001c1a0a922b */ /* 0x008fd4000000000a */
[----:B------:R-:W-:Y:S05]  /*08c0*/  @P0 BRA `(.L_x_3) ;  /* 0xfffffffc005c0947 */ /* 0x000fea000383ffff */
.L_x_2:
[----:B------:R-:W-:-:S04]  /*08d0*/  VIMNMX R12, PT, PT, R4, 0x1, !PT ;  /* 0x00000001040c7848 */ /* 0x000fc80007fe0100 */
[----:B------:R-:W-:-:S13]  /*08e0*/  LOP3.LUT P0, R13, R12, 0x3, RZ, 0xc0, !PT ;  /* 0x000000030c0d7812 */ /* 0x000fda000780c0ff */
[----:B------:R-:W-:Y:S05]  /*08f0*/  @!P0 BRA `(.L_x_4) ;  /* 0x0000000000f88947 */ /* 0x000fea0003800000 */
[----:B------:R-:W-:Y:S02]  /*0900*/  ISETP.NE.AND P0, PT, R13, 0x1, PT ;  /* 0x000000010d00780c */ /* 0x000fe40003f05270 */
[----:B------:R-:W-:-:S04]  /*0910*/  LOP3.LUT R12, R12, 0x1, RZ, 0xc0, !PT ;  /* 0x000000010c0c7812 */ /* 0x000fc800078ec0ff */
[----:B------:R-:W-:-:S07]  /*0920*/  ISETP.NE.U32.AND P2, PT, R12, 0x1, PT ;  /* 0x000000010c00780c */ /* 0x000fce0003f45070 */
[----:B------:R-:W-:Y:S06]  /*0930*/  @!P0 BRA `(.L_x_5) ;  /* 0x00000000007c8947 */ /* 0x000fec0003800000 */
[----:B------:R-:W0:Y:S01]  /*0940*/  LDC.64 R12, c[0x0][0x380] ;  /* 0x0000e000ff0c7b82 */ /* 0x000e220000000a00 */
[----:B------:R-:W-:Y:S01]  /*0950*/  IADD3 R18, PT, PT, R22, -0x1, RZ ;  /* 0xffffffff16127810 */ /* 0x000fe20007ffe0ff */
[----:B------:R-:W-:Y:S01]  /*0960*/  VIADD R16, R21, UR5 ;  /* 0x0000000515107c36 */ /* 0x000fe20008000000 */
[----:B------:R-:W-:Y:S01]  /*0970*/  ULOP3.LUT UR6, URZ, UR5, URZ, 0x33, !UPT ;  /* 0x00000005ff067292 */ /* 0x000fe2000f8e33ff */
[----:B------:R-:W-:Y:S01]  /*0980*/  LOP3.LUT R17, RZ, R23, RZ, 0x33, !PT ;  /* 0x00000017ff117212 */ /* 0x000fe200078e33ff */
[----:B-----5:R-:W-:Y:S02]  /*0990*/  IMAD R25, R7, UR4, RZ ;  /* 0x0000000407197c24 */ /* 0x020fe4000f8e02ff */
[----:B------:R-:W-:Y:S01]  /*09a0*/  IMAD.IADD R18, R18, 0x1, R23 ;  /* 0x0000000112127824 */ /* 0x000fe200078e0217 */
[----:B------:R-:W1:Y:S01]  /*09b0*/  LDC.64 R14, c[0x0][0x390] ;  /* 0x0000e400ff0e7b82 */ /* 0x000e620000000a00 */
[----:B------:R-:W-:Y:S01]  /*09c0*/  ISETP.GE.AND P0, PT, R16, R7, PT ;  /* 0x000000071000720c */ /* 0x000fe20003f06270 */
[----:B------:R-:W-:Y:S01]  /*09d0*/  IMAD.IADD R19, R4, 0x1, R17 ;  /* 0x0000000104137824 */ /* 0x000fe200078e0211 */
[-C--:B------:R-:W-:Y:S01]  /*09e0*/  IADD3 R25, PT, PT, R25, R16.reuse, RZ ;  /* 0x0000001019197210 */ /* 0x080fe20007ffe0ff */
[----:B------:R-:W-:Y:S01]  /*09f0*/  VIADD R17, R3, UR6 ;  /* 0x0000000603117c36 */ /* 0x000fe20008000000 */
[----:B------:R-:W-:Y:S01]  /*0a00*/  ISETP.GE.OR P1, PT, R18, R9, P0 ;  /* 0x000000091200720c */ /* 0x000fe20000726670 */
[----:B------:R-:W-:Y:S01]  /*0a10*/  IMAD.IADD R24, R22, 0x1, R23 ;  /* 0x0000000116187824 */ /* 0x000fe200078e0217 */
[----:B------:R-:W-:Y:S01]  /*0a20*/  LOP3.LUT R26, R18, R16, RZ, 0xfc, !PT ;  /* 0x00000010121a7212 */ /* 0x000fe200078efcff */
[----:B------:R-:W-:-:S02]  /*0a30*/  IMAD R17, R4, R17, R19 ;  /* 0x0000001104117224 */ /* 0x000fc400078e0213 */
[----:B------:R-:W-:Y:S01]  /*0a40*/  IMAD R19, R9, R25, R18 ;  /* 0x0000001909137224 */ /* 0x000fe200078e0212 */
[----:B------:R-:W-:Y:S01]  /*0a50*/  ISETP.LT.OR P1, PT, R26, RZ, P1 ;  /* 0x000000ff1a00720c */ /* 0x000fe20000f21670 */
[----:B------:R-:W-:Y:S01]  /*0a60*/  IMAD.IADD R17, R20, 0x1, R17 ;  /* 0x0000000114117824 */ /* 0x000fe200078e0211 */
[C---:B------:R-:W-:Y:S02]  /*0a70*/  LOP3.LUT R16, R24.reuse, R16, RZ, 0xfc, !PT ;  /* 0x0000001018107212 */ /* 0x040fe400078efcff */
[----:B------:R-:W-:Y:S01]  /*0a80*/  ISETP.GE.OR P0, PT, R24, R9, P0 ;  /* 0x000000091800720c */ /* 0x000fe20000706670 */
[----:B0-----:R-:W-:-:S03]  /*0a90*/  IMAD.WIDE R12, R19, 0x8, R12 ;  /* 0x00000008130c7825 */ /* 0x001fc600078e020c */
[----:B------:R-:W-:Y:S01]  /*0aa0*/  ISETP.LT.OR P0, PT, R16, RZ, P0 ;  /* 0x000000ff1000720c */ /* 0x000fe20000701670 */
[----:B-1----:R-:W-:-:S04]  /*0ab0*/  IMAD.WIDE R14, R17, 0x8, R14 ;  /* 0x00000008110e7825 */ /* 0x002fc800078e020e */
[----:B------:R-:W2:Y:S04]  /*0ac0*/  @!P1 LDG.E.64 R16, desc[UR8][R12.64] ;  /* 0x000000080c109981 */ /* 0x000ea8000c1e1b00 */
[----:B------:R-:W2:Y:S04]  /*0ad0*/  @!P1 LDG.E.64 R18, desc[UR8][R14.64] ;  /* 0x000000080e129981 */ /* 0x000ea8000c1e1b00 */
[----:B------:R-:W3:Y:S04]  /*0ae0*/  @!P0 LDG.E.64 R24, desc[UR8][R12.64+0x8] ;  /* 0x000008080c188981 */ /* 0x000ee8000c1e1b00 */
[----:B------:R-:W3:Y:S01]  /*0af0*/  @!P0 LDG.E.64 R26, desc[UR8][R14.64+-0x8] ;  /* 0xfffff8080e1a8981 */ /* 0x000ee2000c1e1b00 */
[----:B------:R-:W-:Y:S01]  /*0b00*/  VIADD R23, R23, 0x2 ;  /* 0x0000000217177836 */ /* 0x000fe20000000000 */
[----:B--2---:R-:W-:-:S08]  /*0b10*/  @!P1 DFMA R10, R18, R16, R10 ;  /* 0x00000010120a922b */ /* 0x004fd0000000000a */
[----:B---3--:R-:W-:-:S11]  /*0b20*/  @!P0 DFMA R10, R26, R24, R10 ;  /* 0x000000181a0a822b */ /* 0x008fd6000000000a */
.L_x_5:
[----:B------:R-:W-:Y:S05]  /*0b30*/  @P2 BRA `(.L_x_4) ;  /* 0x0000000000682947 */ /* 0x000fea0003800000 */
[----:B------:R-:W-:Y:S01]  /*0b40*/  VIADD R16, R22, 0xffffffff ;  /* 0xffffffff16107836 */ /* 0x000fe20000000000 */
[----:B------:R-:W-:Y:S01]  /*0b50*/  IADD3 R18, PT, PT, R21, UR5, RZ ;  /* 0x0000000515127c10 */ /* 0x000fe2000fffe0ff */
[----:B------:R-:W-:Y:S02]  /*0b60*/  BSSY.RECONVERGENT B0, `(.L_x_4) ;  /* 0x0000017000007945 */ /* 0x000fe40003800200 */
[----:B------:R-:W-:Y:S01]  /*0b70*/  IMAD.IADD R16, R16, 0x1, R23 ;  /* 0x0000000110107824 */ /* 0x000fe200078e0217 */
[----:B-----5:R-:W-:-:S04]  /*0b80*/  ISETP.GE.AND P0, PT, R18, R7, PT ;  /* 0x000000071200720c */ /* 0x020fc80003f06270 */
[C---:B------:R-:W-:Y:S02]  /*0b90*/  ISETP.GE.OR P0, PT, R16.reuse, R9, P0 ;  /* 0x000000091000720c */ /* 0x040fe40000706670 */
[----:B------:R-:W-:-:S04]  /*0ba0*/  LOP3.LUT R12, R16, R18, RZ, 0xfc, !PT ;  /* 0x00000012100c7212 */ /* 0x000fc800078efcff */
[----:B------:R-:W-:-:S13]  /*0bb0*/  ISETP.LT.OR P0, PT, R12, RZ, P0 ;  /* 0x000000ff0c00720c */ /* 0x000fda0000701670 */
[----:B------:R-:W-:Y:S05]  /*0bc0*/  @P0 BRA `(.L_x_6) ;  /* 0x0000000000400947 */ /* 0x000fea0003800000 */
[----:B------:R-:W0:Y:S01]  /*0bd0*/  LDC.64 R12, c[0x0][0x380] ;  /* 0x0000e000ff0c7b82 */ /* 0x000e220000000a00 */
[----:B------:R-:W-:Y:S01]  /*0be0*/  ULOP3.LUT UR6, URZ, UR5, URZ, 0x33, !UPT ;  /* 0x00000005ff067292 */ /* 0x000fe2000f8e33ff */
[----:B------:R-:W-:Y:S01]  /*0bf0*/  LOP3.LUT R23, RZ, R23, RZ, 0x33, !PT ;  /* 0x00000017ff177212 */ /* 0x000fe200078e33ff */
[----:B------:R-:W-:-:S04]  /*0c00*/  IMAD R19, R7, UR4, RZ ;  /* 0x0000000407137c24 */ /* 0x000fc8000f8e02ff */
[----:B------:R-:W-:Y:S01]  /*0c10*/  IADD3 R17, PT, PT, R3, UR6, RZ ;  /* 0x0000000603117c10 */ /* 0x000fe2000fffe0ff */
[----:B------:R-:W1:Y:S01]  /*0c20*/  LDC.64 R14, c[0x0][0x390] ;  /* 0x0000e400ff0e7b82 */ /* 0x000e620000000a00 */
[C---:B------:R-:W-:Y:S02]  /*0c30*/  IMAD.IADD R23, R4.reuse, 0x1, R23 ;  /* 0x0000000104177824 */ /* 0x040fe400078e0217 */
[----:B------:R-:W-:Y:S02]  /*0c40*/  IMAD.IADD R18, R19, 0x1, R18 ;  /* 0x0000000113127824 */ /* 0x000fe400078e0212 */
[----:B------:R-:W-:Y:S02]  /*0c50*/  IMAD R23, R4, R17, R23 ;  /* 0x0000001104177224 */ /* 0x000fe400078e0217 */
[----:B------:R-:W-:Y:S02]  /*0c60*/  IMAD R17, R9, R18, R16 ;  /* 0x0000001209117224 */ /* 0x000fe400078e0210 */
[----:B------:R-:W-:-:S02]  /*0c70*/  IMAD.IADD R23, R20, 0x1, R23 ;  /* 0x0000000114177824 */ /* 0x000fc400078e0217 */
[----:B0-----:R-:W-:-:S06]  /*0c80*/  IMAD.WIDE R12, R17, 0x8, R12 ;  /* 0x00000008110c7825 */ /* 0x001fcc00078e020c */
[----:B------:R-:W2:Y:S01]  /*0c90*/  LDG.E.64 R12, desc[UR8][R12.64] ;  /* 0x000000080c0c7981 */ /* 0x000ea2000c1e1b00 */
[----:B-1----:R-:W-:-:S06]  /*0ca0*/  IMAD.WIDE R14, R23, 0x8, R14 ;  /* 0x00000008170e7825 */ /* 0x002fcc00078e020e */
[----:B------:R-:W2:Y:S02]  /*0cb0*/  LDG.E.64 R14, desc[UR8][R14.64] ;  /* 0x000000080e0e7981 */ /* 0x000ea4000c1e1b00 */
[----:B--2---:R-:W-:-:S11]  /*0cc0*/  DFMA R10, R14, R12, R10 ;  /* 0x0000000c0e0a722b */ /* 0x004fd6000000000a */
.L_x_6:
[----:B------:R-:W-:Y:S05]  /*0cd0*/  BSYNC.RECONVERGENT B0 ;  /* 0x0000000000007941 */ /* 0x000fea0003800200 */
.L_x_4:
[----:B------:R-:W-:Y:S01]  /*0ce0*/  UIADD3 UR5, UPT, UPT, UR5, 0x1, URZ ;  /* 0x0000000105057890 */ /* 0x000fe2000fffe0ff */
[----:B------:R-:W-:-:S05]  /*0cf0*/  VIMNMX R12, PT, PT, R3, 0x1, !PT ;  /* 0x00000001030c7848 */ /* 0x000fca0007fe0100 */
[----:B------:R-:W-:-:S13]  /*0d00*/  ISETP.NE.AND P0, PT, R12, UR5, PT ;  /* 0x000000050c007c0c */ /* 0x000fda000bf05270 */
[----:B------:R-:W-:Y:S05]  /*0d10*/  @P0 BRA `(.L_x_7) ;  /* 0xfffffff800100947 */ /* 0x000fea000383ffff */
.L_x_1:
[----:B------:R-:W-:-:S06]  /*0d20*/  UIADD3 UR4, UPT, UPT, UR4, 0x1, URZ ;  /* 0x0000000104047890 */ /* 0x000fcc000fffe0ff */
[----:B------:R-:W-:-:S13]  /*0d30*/  ISETP.NE.AND P0, PT, R0, UR4, PT ;  /* 0x0000000400007c0c */ /* 0x000fda000bf05270 */
[----:B------:R-:W-:Y:S05]  /*0d40*/  @P0 BRA `(.L_x_8) ;  /* 0xfffffff400740947 */ /* 0x000fea000383ffff */
.L_x_0:
[----:B------:R-:W0:Y:S02]  /*0d50*/  LDC.64 R4, c[0x0][0x3a0] ;  /* 0x0000e800ff047b82 */ /* 0x000e240000000a00 */
[----:B0-----:R-:W-:-:S05]  /*0d60*/  IMAD.WIDE R2, R2, 0x8, R4 ;  /* 0x0000000802027825 */ /* 0x001fca00078e0204 */
[----:B------:R-:W-:Y:S01]  /*0d70*/  STG.E.64 desc[UR8][R2.64], R10 ;  /* 0x0000000a02007986 */ /* 0x000fe2000c101b08 */
[----:B------:R-:W-:Y:S05]  /*0d80*/  EXIT ;  /* 0x000000000000794d */ /* 0x000fea0003800000 */
.L_x_9:
[----:B------:R-:W-:-:S00]  /*0d90*/  BRA `(.L_x_9) ;  /* 0xfffffffc00fc7947 */ /* 0x000fc0000383ffff */
[----:B------:R-:W-:-:S00]  /*0da0*/  NOP ;  /* 0x0000000000007918 */ /* 0x000fc00000000000 */
        /* <DEDUP_REMOVED lines=13> */
.L_x_10:


//--------------------- .nv.shared.reserved.0     --------------------------
	.section	.nv.shared.reserved.0,"aw",@nobits
	.weak		__nv_reservedSMEM_offset_0_alias
	.size		__nv_reservedSMEM_offset_0_alias, 0, 64
	.other		__nv_reservedSMEM_offset_0_alias,@"STO_CUDA_RESERVED_SHARED STV_DEFAULT"
__nv_reservedSMEM_offset_0_alias:
	.zero		0
	.zero		64


//--------------------- .nv.constant0._Z6Conv2dPdPiS_S0_S_S0_ --------------------------
	.section	.nv.constant0._Z6Conv2dPdPiS_S0_S_S0_,"a",@progbits
	.sectionflags	@""
	.align	4
.nv.constant0._Z6Conv2dPdPiS_S0_S_S0_:
	.zero		944


//--------------------- SYMBOLS --------------------------

	.type		.nv.reservedSmem.offset0,@object
	.size		.nv.reservedSmem.offset0,0x4
